//
// Generated by NVIDIA NVVM Compiler
//
// Compiler Build ID: CL-36424714
// Cuda compilation tools, release 13.0, V13.0.88
// Based on NVVM 20.0.0
//

.version 9.0
.target sm_100
.address_size 64

.func _ZN11VFuncStruct7getSizeEv
(
	.param .b64 _ZN11VFuncStruct7getSizeEv_param_0
)
;
.extern .func  (.param .b32 func_retval0) vprintf
(
	.param .b64 vprintf_param_0,
	.param .b64 vprintf_param_1
)
;
.extern .func  (.param .b64 func_retval0) malloc
(
	.param .b64 malloc_param_0
)
;
.global .align 8 .u64 _ZTV11VFuncStruct[3] = {0, 0, _ZN11VFuncStruct7getSizeEv};
.global .attribute(.managed) .align 8 .u64 vf;
.global .align 1 .b8 $str[28] = {83, 105, 122, 101, 111, 102, 32, 118, 102, 117, 110, 99, 32, 115, 116, 114, 117, 99, 116, 32, 105, 115, 32, 37, 108, 117, 10};

.func _ZN11VFuncStruct7getSizeEv(
	.param .b64 _ZN11VFuncStruct7getSizeEv_param_0
)
{
	.local .align 8 .b8 	__local_depot0[8];
	.reg .b64 	%SP;
	.reg .b64 	%SPL;
	.reg .b32 	%r<3>;
	.reg .b64 	%rd<6>;

	mov.u64 	%SPL, __local_depot0;
	cvta.local.u64 	%SP, %SPL;
	add.u64 	%rd1, %SP, 0;
	add.u64 	%rd2, %SPL, 0;
	mov.b64 	%rd3, 8;
	st.local.u64 	[%rd2], %rd3;
	mov.u64 	%rd4, $str;
	cvta.global.u64 	%rd5, %rd4;
	{ // callseq 0, 0
	.param .b64 param0;
	st.param.b64 	[param0], %rd5;
	.param .b64 param1;
	st.param.b64 	[param1], %rd1;
	.param .b32 retval0;
	call.uni (retval0), 
	vprintf, 
	(
	param0, 
	param1
	);
	ld.param.b32 	%r1, [retval0];
	} // callseq 0
	ret;

}
	// .globl	_Z16virtualFunctionsv
.visible .entry _Z16virtualFunctionsv()
{
	.local .align 8 .b8 	__local_depot1[8];
	.reg .b64 	%SP;
	.reg .b64 	%SPL;
	.reg .b32 	%r<3>;
	.reg .b64 	%rd<11>;

	mov.u64 	%SPL, __local_depot1;
	cvta.local.u64 	%SP, %SPL;
	{ // callseq 1, 0
	.param .b64 param0;
	st.param.b64 	[param0], 8;
	.param .b64 retval0;
	call.uni (retval0), 
	malloc, 
	(
	param0
	);
	ld.param.b64 	%rd1, [retval0];
	} // callseq 1
	mov.u64 	%rd3, _ZTV11VFuncStruct;
	cvta.global.u64 	%rd4, %rd3;
	add.s64 	%rd5, %rd4, 16;
	st.u64 	[%rd1], %rd5;
	add.u64 	%rd6, %SP, 0;
	add.u64 	%rd7, %SPL, 0;
	mov.b64 	%rd8, 8;
	st.local.u64 	[%rd7], %rd8;
	mov.u64 	%rd9, $str;
	cvta.global.u64 	%rd10, %rd9;
	{ // callseq 2, 0
	.param .b64 param0;
	st.param.b64 	[param0], %rd10;
	.param .b64 param1;
	st.param.b64 	[param1], %rd6;
	.param .b32 retval0;
	call.uni (retval0), 
	vprintf, 
	(
	param0, 
	param1
	);
	ld.param.b32 	%r1, [retval0];
	} // callseq 2
	st.global.u64 	[vf], %rd1;
	ret;

}
	// .globl	_Z9callVFuncv
.visible .entry _Z9callVFuncv()
{
	.reg .b64 	%rd<4>;

	ld.global.u64 	%rd1, [vf];
	ld.u64 	%rd2, [%rd1];
	ld.u64 	%rd3, [%rd2];
	{ // callseq 3, 0
	.param .b64 param0;
	st.param.b64 	[param0], %rd1;
	prototype_3 : .callprototype ()_ (.param .b64 _);
	call 
	%rd3, 
	(
	param0
	)
	, prototype_3;
	} // callseq 3
	ret;

}


// ===== COMPILED SASS (sm_100) =====

	.target	sm_100

	.elftype	@"ET_EXEC"


//--------------------- .note.nv.tkinfo           --------------------------
	.section	.note.nv.tkinfo,"",@"SHT_NOTE"
	.sectionflags	@"SHF_NOTE_NV_TKINFO"
	.tkinfo
        /*0018*/ 	.word	0x00000002
        /*0030*/ 	.string	""
        /*0030*/ 	.string	"ptxas"
        /*0030*/ 	.string	"Cuda compilation tools, release 13.0, V13.0.88"
        /*0030*/ 	.string	"Build cuda_13.0.r13.0/compiler.36424714_0"
        /*0030*/ 	.string	"-arch sm_100 -m 64 "



//--------------------- .note.nv.cuinfo           --------------------------
	.section	.note.nv.cuinfo,"",@"SHT_NOTE"
	.sectionflags	@"SHF_NOTE_NV_CUINFO"
        /*0018*/ 	.short	0x0002
        /*001a*/ 	.short	0x0064
        /*001c*/ 	.short	0x0082
	.zero		2


//--------------------- .nv.info                  --------------------------
	.section	.nv.info,"",@"SHT_CUDA_INFO"
	.align	4


	//----- nvinfo : EIATTR_REGCOUNT
	.align		4
        /*0000*/ 	.byte	0x04, 0x2f
        /*0002*/ 	.short	(.L_4 - .L_3)
	.align		4
.L_3:
        /*0004*/ 	.word	index@(_Z16virtualFunctionsv)
        /*0008*/ 	.word	0x00000018


	//----- nvinfo : EIATTR_FRAME_SIZE
	.align		4
.L_4:
        /*000c*/ 	.byte	0x04, 0x11
        /*000e*/ 	.short	(.L_6 - .L_5)
	.align		4
.L_5:
        /*0010*/ 	.word	index@($_Z16virtualFunctionsv$_ZN11VFuncStruct7getSizeEv)
        /*0014*/ 	.word	0x00000008


	//----- nvinfo : EIATTR_FRAME_SIZE
	.align		4
.L_6:
        /*0018*/ 	.byte	0x04, 0x11
        /*001a*/ 	.short	(.L_8 - .L_7)
	.align		4
.L_7:
        /*001c*/ 	.word	index@(_Z16virtualFunctionsv)
        /*0020*/ 	.word	0x00000008


	//----- nvinfo : EIATTR_REGCOUNT
	.align		4
.L_8:
        /*0024*/ 	.byte	0x04, 0x2f
        /*0026*/ 	.short	(.L_10 - .L_9)
	.align		4
.L_9:
        /*0028*/ 	.word	index@(_Z9callVFuncv)
        /*002c*/ 	.word	0x00000018


	//----- nvinfo : EIATTR_FRAME_SIZE
	.align		4
.L_10:
        /*0030*/ 	.byte	0x04, 0x11
        /*0032*/ 	.short	(.L_12 - .L_11)
	.align		4
.L_11:
        /*0034*/ 	.word	index@($_Z9callVFuncv$_ZN11VFuncStruct7getSizeEv)
        /*0038*/ 	.word	0x00000018


	//----- nvinfo : EIATTR_FRAME_SIZE
	.align		4
.L_12:
        /*003c*/ 	.byte	0x04, 0x11
        /*003e*/ 	.short	(.L_14 - .L_13)
	.align		4
.L_13:
        /*0040*/ 	.word	index@(_Z9callVFuncv)
        /*0044*/ 	.word	0x00000018


	//----- nvinfo : EIATTR_MIN_STACK_SIZE
	.align		4
.L_14:
        /*0048*/ 	.byte	0x04, 0x12
        /*004a*/ 	.short	(.L_16 - .L_15)
	.align		4
.L_15:
        /*004c*/ 	.word	index@(_Z9callVFuncv)
        /*0050*/ 	.word	0x00000018


	//----- nvinfo : EIATTR_MIN_STACK_SIZE
	.align		4
.L_16:
        /*0054*/ 	.byte	0x04, 0x12
        /*0056*/ 	.short	(.L_18 - .L_17)
	.align		4
.L_17:
        /*0058*/ 	.word	index@(_Z16virtualFunctionsv)
        /*005c*/ 	.word	0x00000008
.L_18:


//--------------------- .nv.compat                --------------------------
	.section	.nv.compat,"",@"SHT_CUDA_COMPAT_INFO"
	.align	4
        /*0000*/ 	.byte	0x02, 0x09, 0x00, 0x00, 0x02, 0x02, 0x01, 0x00, 0x02, 0x05, 0x05, 0x00, 0x03, 0x07, 0x01, 0x01
        /*0010*/ 	.byte	0x02, 0x03, 0x00, 0x00, 0x02, 0x06, 0x01, 0x00, 0x04, 0x0b, 0x08, 0x00, 0x09, 0x00, 0x00, 0x00
        /*0020*/ 	.byte	0x00, 0x00, 0x00, 0x00


//--------------------- .nv.info._Z9callVFuncv    --------------------------
	.section	.nv.info._Z9callVFuncv,"",@"SHT_CUDA_INFO"
	.sectionflags	@""
	.align	4


	//----- nvinfo : EIATTR_CUDA_API_VERSION
	.align		4
        /*0000*/ 	.byte	0x04, 0x37
        /*0002*/ 	.short	(.L_20 - .L_19)
.L_19:
        /*0004*/ 	.word	0x00000082


	//----- nvinfo : EIATTR_SPARSE_MMA_MASK
	.align		4
.L_20:
        /*0008*/ 	.byte	0x03, 0x50
        /*000a*/ 	.short	0x0000


	//----- nvinfo : EIATTR_MAXREG_COUNT
	.align		4
        /*000c*/ 	.byte	0x03, 0x1b
        /*000e*/ 	.short	0x00ff


	//----- nvinfo : EIATTR_EXTERNS
	.align		4
        /*0010*/ 	.byte	0x04, 0x0f
        /*0012*/ 	.short	(.L_22 - .L_21)


	//   ....[0]....
	.align		4
.L_21:
        /*0014*/ 	.word	index@(vprintf)


	//----- nvinfo : EIATTR_MERCURY_ISA_VERSION
	.align		4
.L_22:
        /*0018*/ 	.byte	0x03, 0x5f
        /*001a*/ 	.short	0x0101


	//----- nvinfo : EIATTR_VRC_CTA_INIT_COUNT
	.align		4
        /*001c*/ 	.byte	0x02, 0x4a
	.zero		1
	.zero		1


	//----- nvinfo : EIATTR_SYSCALL_OFFSETS
	.align		4
        /*0020*/ 	.byte	0x04, 0x46
        /*0022*/ 	.short	(.L_24 - .L_23)


	//   ....[0]....
.L_23:
        /*0024*/ 	.word	0x000001e0


	//----- nvinfo : EIATTR_EXIT_INSTR_OFFSETS
	.align		4
.L_24:
        /*0028*/ 	.byte	0x04, 0x1c
        /*002a*/ 	.short	(.L_26 - .L_25)


	//   ....[0]....
.L_25:
        /*002c*/ 	.word	0x000000a0


	//----- nvinfo : EIATTR_CRS_STACK_SIZE
	.align		4
.L_26:
        /*0030*/ 	.byte	0x04, 0x1e
        /*0032*/ 	.short	(.L_28 - .L_27)
.L_27:
        /*0034*/ 	.word	0x00000000


	//----- nvinfo : EIATTR_SW_WAR
	.align		4
.L_28:
        /*0038*/ 	.byte	0x04, 0x36
        /*003a*/ 	.short	(.L_30 - .L_29)
.L_29:
        /*003c*/ 	.word	0x00000008
.L_30:


//--------------------- .nv.info._Z16virtualFunctionsv --------------------------
	.section	.nv.info._Z16virtualFunctionsv,"",@"SHT_CUDA_INFO"
	.sectionflags	@""
	.align	4


	//----- nvinfo : EIATTR_CUDA_API_VERSION
	.align		4
        /*0000*/ 	.byte	0x04, 0x37
        /*0002*/ 	.short	(.L_32 - .L_31)
.L_31:
        /*0004*/ 	.word	0x00000082


	//----- nvinfo : EIATTR_SPARSE_MMA_MASK
	.align		4
.L_32:
        /*0008*/ 	.byte	0x03, 0x50
        /*000a*/ 	.short	0x0000


	//----- nvinfo : EIATTR_MAXREG_COUNT
	.align		4
        /*000c*/ 	.byte	0x03, 0x1b
        /*000e*/ 	.short	0x00ff


	//----- nvinfo : EIATTR_EXTERNS
	.align		4
        /*0010*/ 	.byte	0x04, 0x0f
        /*0012*/ 	.short	(.L_34 - .L_33)


	//   ....[0]....
	.align		4
.L_33:
        /*0014*/ 	.word	index@(vprintf)


	//   ....[1]....
	.align		4
        /*0018*/ 	.word	index@(malloc)


	//----- nvinfo : EIATTR_MERCURY_ISA_VERSION
	.align		4
.L_34:
        /*001c*/ 	.byte	0x03, 0x5f
        /*001e*/ 	.short	0x0101


	//----- nvinfo : EIATTR_VRC_CTA_INIT_COUNT
	.align		4
        /*0020*/ 	.byte	0x02, 0x4a
	.zero		1
	.zero		1


	//----- nvinfo : EIATTR_SYSCALL_OFFSETS
	.align		4
        /*0024*/ 	.byte	0x04, 0x46
        /*0026*/ 	.short	(.L_36 - .L_35)


	//   ....[0]....
.L_35:
        /*0028*/ 	.word	0x000000c0


	//   ....[1]....
        /*002c*/ 	.word	0x00000200


	//   ....[2]....
        /*0030*/ 	.word	0x00000370


	//----- nvinfo : EIATTR_EXIT_INSTR_OFFSETS
	.align		4
.L_36:
        /*0034*/ 	.byte	0x04, 0x1c
        /*0036*/ 	.short	(.L_38 - .L_37)


	//   ....[0]....
.L_37:
        /*0038*/ 	.word	0x00000230


	//----- nvinfo : EIATTR_SW_WAR
	.align		4
.L_38:
        /*003c*/ 	.byte	0x04, 0x36
        /*003e*/ 	.short	(.L_40 - .L_39)
.L_39:
        /*0040*/ 	.word	0x00000008
.L_40:


//--------------------- .nv.callgraph             --------------------------
	.section	.nv.callgraph,"",@"SHT_CUDA_CALLGRAPH"
	.align	4
	.sectionentsize	8
	.align		4
        /*0000*/ 	.word	0x00000000
	.align		4
        /*0004*/ 	.word	0xffffffff
	.align		4
        /*0008*/ 	.word	index@(_Z9callVFuncv)
	.align		4
        /*000c*/ 	.word	index@(vprintf)
	.align		4
        /*0010*/ 	.word	index@(_Z16virtualFunctionsv)
	.align		4
        /*0014*/ 	.word	index@(vprintf)
	.align		4
        /*0018*/ 	.word	index@(_Z16virtualFunctionsv)
	.align		4
        /*001c*/ 	.word	index@(malloc)
	.align		4
        /*0020*/ 	.word	0x00000000
	.align		4
        /*0024*/ 	.word	0xfffffffe
	.align		4
        /*0028*/ 	.word	0x00000000
	.align		4
        /*002c*/ 	.word	0xfffffffd
	.align		4
        /*0030*/ 	.word	0x00000000
	.align		4
        /*0034*/ 	.word	0xfffffffc


//--------------------- .nv.constant4             --------------------------
	.section	.nv.constant4,"a",@progbits
	.align	8
	.align		8
.nv.constant4:
        /*0000*/ 	.dword	vprintf
	.align		8
        /*0008*/ 	.dword	_ZTV11VFuncStruct
	.align		8
        /*0010*/ 	.dword	vf
	.align		8
        /*0018*/ 	.dword	$str
	.align		8
        /*0020*/ 	.dword	malloc


//--------------------- .nv.constant2._Z9callVFuncv --------------------------
	.section	.nv.constant2._Z9callVFuncv,"a",@progbits
	.sectionflags	@""
	.align	4
.nv.constant2._Z9callVFuncv:
        /*0000*/ 	.byte	0x01, 0x00, 0x00, 0x00, 0x00, 0x00, 0x00, 0x00, 0xb0, 0x00, 0x00, 0x00, 0x00, 0x00, 0x00, 0x00


//--------------------- .nv.constant2._Z16virtualFunctionsv --------------------------
	.section	.nv.constant2._Z16virtualFunctionsv,"a",@progbits
	.sectionflags	@""
	.align	4
.nv.constant2._Z16virtualFunctionsv:
        /*0000*/ 	.byte	0x01, 0x00, 0x00, 0x00, 0x00, 0x00, 0x00, 0x00, 0x40, 0x02, 0x00, 0x00, 0x00, 0x00, 0x00, 0x00


//--------------------- .text._Z9callVFuncv       --------------------------
	.section	.text._Z9callVFuncv,"ax",@progbits
	.align	128
        .global         _Z9callVFuncv
        .type           _Z9callVFuncv,@function
        .size           _Z9callVFuncv,(.L_x_6 - _Z9callVFuncv)
        .other          _Z9callVFuncv,@"STO_CUDA_ENTRY STV_DEFAULT"
_Z9callVFuncv:
.text._Z9callVFuncv:
[----:B------:R-:W0:Y:S08]  /*0000*/  LDC R1, c[0x0][0x37c] ;  /* 0x0000df00ff017b82 */ /* 0x000e300000000800 */
[----:B------:R-:W1:Y:S01]  /*0010*/  LDC.64 R2, c[0x4][0x10] ;  /* 0x01000400ff027b82 */ /* 0x000e620000000a00 */
[----:B------:R-:W1:Y:S02]  /*0020*/  LDCU.64 UR4, c[0x0][0x358] ;  /* 0x00006b00ff0477ac */ /* 0x000e640008000a00 */
[----:B-1----:R-:W2:Y:S04]  /*0030*/  LDG.E.64 R4, desc[UR4][R2.64] ;  /* 0x0000000402047981 */ /* 0x002ea8000c1e1b00 */
[----:B--2---:R-:W2:Y:S04]  /*0040*/  LD.E.64 R6, desc[UR4][R4.64] ;  /* 0x0000000404067980 */ /* 0x004ea8000c101b00 */
[----:B--2---:R-:W2:Y:S01]  /*0050*/  LD.E R6, desc[UR4][R6.64] ;  /* 0x0000000406067980 */ /* 0x004ea2000c101900 */
[----:B------:R-:W-:Y:S01]  /*0060*/  MOV R20, 0xa0 ;  /* 0x000000a000147802 */ /* 0x000fe20000000f00 */
[----:B------:R-:W-:Y:S01]  /*0070*/  IMAD.MOV.U32 R21, RZ, RZ, 0x0 ;  /* 0x00000000ff157424 */ /* 0x000fe200078e00ff */
[----:B0-2---:R1:W2:Y:S06]  /*0080*/  LDC.64 R8, c[0x2][R6] ;  /* 0x0080000006087b82 */ /* 0x0052ac0000000a00 */
[----:B-12---:R-:W-:Y:S05]  /*0090*/  CALL.REL.NOINC R8 `(_Z9callVFuncv) ;  /* 0xfffffffc08d87344 */ /* 0x006fea0003c3ffff */
[----:B------:R-:W-:Y:S05]  /*00a0*/  EXIT ;  /* 0x000000000000794d */ /* 0x000fea0003800000 */
        .type           $_Z9callVFuncv$_ZN11VFuncStruct7getSizeEv,@function
        .size           $_Z9callVFuncv$_ZN11VFuncStruct7getSizeEv,(.L_x_6 - $_Z9callVFuncv$_ZN11VFuncStruct7getSizeEv)
$_Z9callVFuncv$_ZN11VFuncStruct7getSizeEv:
[----:B------:R-:W-:-:S05]  /*00b0*/  VIADD R1, R1, 0xffffffe8 ;  /* 0xffffffe801017836 */ /* 0x000fca0000000000 */
[----:B------:R-:W-:Y:S04]  /*00c0*/  STL [R1+0x10], R17 ;  /* 0x0000101101007387 */ /* 0x000fe80000100800 */
[----:B------:R-:W-:Y:S04]  /*00d0*/  STL [R1+0xc], R16 ;  /* 0x00000c1001007387 */ /* 0x000fe80000100800 */
[----:B------:R0:W-:Y:S01]  /*00e0*/  STL [R1+0x8], R2 ;  /* 0x0000080201007387 */ /* 0x0001e20000100800 */
[----:B------:R-:W-:Y:S02]  /*00f0*/  HFMA2 R8, -RZ, RZ, 0, 4.76837158203125e-07 ;  /* 0x00000008ff087431 */ /* 0x000fe400000001ff */
[----:B------:R-:W-:Y:S01]  /*0100*/  IMAD.MOV.U32 R9, RZ, RZ, 0x0 ;  /* 0x00000000ff097424 */ /* 0x000fe200078e00ff */
[----:B------:R-:W-:Y:S01]  /*0110*/  MOV R0, 0x0 ;  /* 0x0000000000007802 */ /* 0x000fe20000000f00 */
[----:B------:R-:W1:Y:S03]  /*0120*/  LDCU UR4, c[0x0][0x2f8] ;  /* 0x00005f00ff0477ac */ /* 0x000e660008000800 */
[----:B0-----:R0:W2:Y:S01]  /*0130*/  LDC.64 R2, c[0x4][R0] ;  /* 0x0100000000027b82 */ /* 0x0010a20000000a00 */
[----:B------:R0:W-:Y:S01]  /*0140*/  STL.64 [R1], R8 ;  /* 0x0000000801007387 */ /* 0x0001e20000100a00 */
[----:B------:R-:W3:Y:S01]  /*0150*/  LDCU.64 UR6, c[0x4][0x18] ;  /* 0x01000300ff0677ac */ /* 0x000ee20008000a00 */
[----:B------:R-:W4:Y:S01]  /*0160*/  LDCU UR5, c[0x0][0x2fc] ;  /* 0x00005f80ff0577ac */ /* 0x000f220008000800 */
[----:B-1----:R-:W-:Y:S01]  /*0170*/  IADD3 R6, P0, PT, R1, UR4, RZ ;  /* 0x0000000401067c10 */ /* 0x002fe2000ff1e0ff */
[----:B---3--:R-:W-:Y:S01]  /*0180*/  IMAD.U32 R4, RZ, RZ, UR6 ;  /* 0x00000006ff047e24 */ /* 0x008fe2000f8e00ff */
[----:B------:R-:W-:-:S03]  /*0190*/  MOV R5, UR7 ;  /* 0x0000000700057c02 */ /* 0x000fc60008000f00 */
[----:B----4-:R-:W-:Y:S01]  /*01a0*/  IMAD.X R7, RZ, RZ, UR5, P0 ;  /* 0x00000005ff077e24 */ /* 0x010fe200080e06ff */
[----:B------:R-:W-:Y:S01]  /*01b0*/  MOV R16, R20 ;  /* 0x0000001400107202 */ /* 0x000fe20000000f00 */
[----:B0-----:R-:W-:-:S07]  /*01c0*/  IMAD.MOV.U32 R17, RZ, RZ, R21 ;  /* 0x000000ffff117224 */ /* 0x001fce00078e0015 */
[----:B------:R-:W-:-:S07]  /*01d0*/  LEPC R20, `(.L_x_0) ;  /* 0x000000001014794e */ /* 0x000fce0000000000 */
[----:B--2---:R-:W-:Y:S05]  /*01e0*/  CALL.ABS.NOINC R2 ;  /* 0x0000000002007343 */ /* 0x004fea0003c00000 */
.L_x_0:
[----:B------:R-:W-:Y:S01]  /*01f0*/  MOV R20, R16 ;  /* 0x0000001000147202 */ /* 0x000fe20000000f00 */
[----:B------:R-:W-:Y:S01]  /*0200*/  IMAD.MOV.U32 R21, RZ, RZ, R17 ;  /* 0x000000ffff157224 */ /* 0x000fe200078e0011 */
[----:B------:R-:W2:Y:S04]  /*0210*/  LDL R2, [R1+0x8] ;  /* 0x0000080001027983 */ /* 0x000ea80000100800 */
[----:B------:R-:W2:Y:S04]  /*0220*/  LDL R16, [R1+0xc] ;  /* 0x00000c0001107983 */ /* 0x000ea80000100800 */
[----:B------:R0:W2:Y:S02]  /*0230*/  LDL R17, [R1+0x10] ;  /* 0x0000100001117983 */ /* 0x0000a40000100800 */
[----:B0-----:R-:W-:Y:S01]  /*0240*/  IADD3 R1, PT, PT, R1, 0x18, RZ ;  /* 0x0000001801017810 */ /* 0x001fe20007ffe0ff */
[----:B--2---:R-:W-:Y:S06]  /*0250*/  RET.REL.NODEC R20 `(_Z9callVFuncv) ;  /* 0xfffffffc14687950 */ /* 0x004fec0003c3ffff */
.L_x_1:
[----:B------:R-:W-:-:S00]  /*0260*/  BRA `(.L_x_1) ;  /* 0xfffffffc00fc7947 */ /* 0x000fc0000383ffff */
[----:B------:R-:W-:-:S00]  /*0270*/  NOP ;  /* 0x0000000000007918 */ /* 0x000fc00000000000 */
        /* <DEDUP_REMOVED lines=8> */
.L_x_6:


//--------------------- .text._Z16virtualFunctionsv --------------------------
	.section	.text._Z16virtualFunctionsv,"ax",@progbits
	.align	128
        .global         _Z16virtualFunctionsv
        .type           _Z16virtualFunctionsv,@function
        .size           _Z16virtualFunctionsv,(.L_x_7 - _Z16virtualFunctionsv)
        .other          _Z16virtualFunctionsv,@"STO_CUDA_ENTRY STV_DEFAULT"
_Z16virtualFunctionsv:
.text._Z16virtualFunctionsv:
[----:B------:R-:W0:Y:S01]  /*0000*/  LDC R1, c[0x0][0x37c] ;  /* 0x0000df00ff017b82 */ /* 0x000e220000000800 */
[----:B------:R-:W-:Y:S01]  /*0010*/  MOV R0, 0x20 ;  /* 0x0000002000007802 */ /* 0x000fe20000000f00 */
[----:B------:R-:W1:Y:S01]  /*0020*/  LDCU UR4, c[0x0][0x2f8] ;  /* 0x00005f00ff0477ac */ /* 0x000e620008000800 */
[----:B0-----:R-:W-:Y:S02]  /*0030*/  VIADD R1, R1, 0xfffffff8 ;  /* 0xfffffff801017836 */ /* 0x001fe40000000000 */
[----:B------:R-:W-:-:S03]  /*0040*/  HFMA2 R5, -RZ, RZ, 0, 0 ;  /* 0x00000000ff057431 */ /* 0x000fc600000001ff */
[----:B------:R0:W2:Y:S01]  /*0050*/  LDC.64 R2, c[0x4][R0] ;  /* 0x0100000000027b82 */ /* 0x0000a20000000a00 */
[----:B------:R-:W3:Y:S01]  /*0060*/  LDCU UR5, c[0x0][0x2fc] ;  /* 0x00005f80ff0577ac */ /* 0x000ee20008000800 */
[----:B------:R-:W-:Y:S01]  /*0070*/  IMAD.MOV.U32 R4, RZ, RZ, 0x8 ;  /* 0x00000008ff047424 */ /* 0x000fe200078e00ff */
[----:B------:R-:W4:Y:S01]  /*0080*/  LDCU.64 UR36, c[0x0][0x358] ;  /* 0x00006b00ff2477ac */ /* 0x000f220008000a00 */
[----:B-1----:R-:W-:-:S05]  /*0090*/  IADD3 R18, P0, PT, R1, UR4, RZ ;  /* 0x0000000401127c10 */ /* 0x002fca000ff1e0ff */
[----:B0--3--:R-:W-:-:S08]  /*00a0*/  IMAD.X R19, RZ, RZ, UR5, P0 ;  /* 0x00000005ff137e24 */ /* 0x009fd000080e06ff */
[----:B------:R-:W-:-:S07]  /*00b0*/  LEPC R20, `(.L_x_2) ;  /* 0x000000001014794e */ /* 0x000fce0000000000 */
[----:B--2-4-:R-:W-:Y:S05]  /*00c0*/  CALL.ABS.NOINC R2 ;  /* 0x0000000002007343 */ /* 0x014fea0003c00000 */
.L_x_2:
[----:B------:R-:W0:Y:S01]  /*00d0*/  LDCU.64 UR4, c[0x4][0x8] ;  /* 0x01000100ff0477ac */ /* 0x000e220008000a00 */
[----:B------:R-:W-:Y:S01]  /*00e0*/  IMAD.MOV.U32 R16, RZ, RZ, R4 ;  /* 0x000000ffff107224 */ /* 0x000fe200078e0004 */
[----:B------:R-:W-:Y:S01]  /*00f0*/  MOV R10, 0x8 ;  /* 0x00000008000a7802 */ /* 0x000fe20000000f00 */
[----:B------:R-:W-:Y:S01]  /*0100*/  IMAD.MOV.U32 R17, RZ, RZ, R5 ;  /* 0x000000ffff117224 */ /* 0x000fe200078e0005 */
[----:B------:R-:W-:Y:S01]  /*0110*/  MOV R0, 0x0 ;  /* 0x0000000000007802 */ /* 0x000fe20000000f00 */
[----:B------:R-:W-:Y:S02]  /*0120*/  IMAD.MOV.U32 R11, RZ, RZ, 0x0 ;  /* 0x00000000ff0b7424 */ /* 0x000fe400078e00ff */
[----:B------:R-:W-:Y:S01]  /*0130*/  IMAD.MOV.U32 R6, RZ, RZ, R18 ;  /* 0x000000ffff067224 */ /* 0x000fe200078e0012 */
[----:B------:R1:W2:Y:S01]  /*0140*/  LDC.64 R2, c[0x4][R0] ;  /* 0x0100000000027b82 */ /* 0x0002a20000000a00 */
[----:B------:R-:W-:Y:S01]  /*0150*/  IMAD.MOV.U32 R7, RZ, RZ, R19 ;  /* 0x000000ffff077224 */ /* 0x000fe200078e0013 */
[----:B0-----:R-:W-:-:S04]  /*0160*/  UIADD3 UR4, UP0, UPT, UR4, 0x10, URZ ;  /* 0x0000001004047890 */ /* 0x001fc8000ff1e0ff */
[----:B------:R-:W-:Y:S02]  /*0170*/  UIADD3.X UR5, UPT, UPT, URZ, UR5, URZ, UP0, !UPT ;  /* 0x00000005ff057290 */ /* 0x000fe400087fe4ff */
[----:B------:R-:W-:-:S04]  /*0180*/  IMAD.U32 R8, RZ, RZ, UR4 ;  /* 0x00000004ff087e24 */ /* 0x000fc8000f8e00ff */
[----:B------:R-:W-:-:S05]  /*0190*/  MOV R9, UR5 ;  /* 0x0000000500097c02 */ /* 0x000fca0008000f00 */
[----:B------:R1:W-:Y:S01]  /*01a0*/  ST.E.64 desc[UR36][R16.64], R8 ;  /* 0x0000000810007985 */ /* 0x0003e2000c101b24 */
[----:B------:R-:W0:Y:S03]  /*01b0*/  LDCU.64 UR4, c[0x4][0x18] ;  /* 0x01000300ff0477ac */ /* 0x000e260008000a00 */
[----:B------:R1:W-:Y:S01]  /*01c0*/  STL.64 [R1], R10 ;  /* 0x0000000a01007387 */ /* 0x0003e20000100a00 */
[----:B0-----:R-:W-:Y:S01]  /*01d0*/  IMAD.U32 R4, RZ, RZ, UR4 ;  /* 0x00000004ff047e24 */ /* 0x001fe2000f8e00ff */
[----:B-1----:R-:W-:-:S07]  /*01e0*/  MOV R5, UR5 ;  /* 0x0000000500057c02 */ /* 0x002fce0008000f00 */
[----:B------:R-:W-:-:S07]  /*01f0*/  LEPC R20, `(.L_x_3) ;  /* 0x000000001014794e */ /* 0x000fce0000000000 */
[----:B--2---:R-:W-:Y:S05]  /*0200*/  CALL.ABS.NOINC R2 ;  /* 0x0000000002007343 */ /* 0x004fea0003c00000 */
.L_x_3:
[----:B------:R-:W0:Y:S02]  /*0210*/  LDC.64 R2, c[0x4][0x10] ;  /* 0x01000400ff027b82 */ /* 0x000e240000000a00 */
[----:B0-----:R-:W-:Y:S01]  /*0220*/  STG.E.64 desc[UR36][R2.64], R16 ;  /* 0x0000001002007986 */ /* 0x001fe2000c101b24 */
[----:B------:R-:W-:Y:S05]  /*0230*/  EXIT ;  /* 0x000000000000794d */ /* 0x000fea0003800000 */
        .type           $_Z16virtualFunctionsv$_ZN11VFuncStruct7getSizeEv,@function
        .size           $_Z16virtualFunctionsv$_ZN11VFuncStruct7getSizeEv,(.L_x_7 - $_Z16virtualFunctionsv$_ZN11VFuncStruct7getSizeEv)
$_Z16virtualFunctionsv$_ZN11VFuncStruct7getSizeEv:
[----:B------:R-:W-:-:S05]  /*0240*/  IADD3 R1, PT, PT, R1, -0x18, RZ ;  /* 0xffffffe801017810 */ /* 0x000fca0007ffe0ff */
[----:B------:R-:W-:Y:S04]  /*0250*/  STL [R1+0x10], R17 ;  /* 0x0000101101007387 */ /* 0x000fe80000100800 */
[----:B------:R-:W-:Y:S04]  /*0260*/  STL [R1+0xc], R16 ;  /* 0x00000c1001007387 */ /* 0x000fe80000100800 */
[----:B------:R0:W-:Y:S01]  /*0270*/  STL [R1+0x8], R2 ;  /* 0x0000080201007387 */ /* 0x0001e20000100800 */
[----:B------:R-:W-:Y:S02]  /*0280*/  HFMA2 R9, -RZ, RZ, 0, 0 ;  /* 0x00000000ff097431 */ /* 0x000fe400000001ff */
        /* <DEDUP_REMOVED lines=15> */
.L_x_4:
[----:B------:R-:W-:Y:S01]  /*0380*/  MOV R20, R16 ;  /* 0x0000001000147202 */ /* 0x000fe20000000f00 */
[----:B------:R-:W-:Y:S01]  /*0390*/  IMAD.MOV.U32 R21, RZ, RZ, R17 ;  /* 0x000000ffff157224 */ /* 0x000fe200078e0011 */
[----:B------:R-:W2:Y:S04]  /*03a0*/  LDL R2, [R1+0x8] ;  /* 0x0000080001027983 */ /* 0x000ea80000100800 */
[----:B------:R-:W2:Y:S04]  /*03b0*/  LDL R16, [R1+0xc] ;  /* 0x00000c0001107983 */ /* 0x000ea80000100800 */
[----:B------:R0:W2:Y:S02]  /*03c0*/  LDL R17, [R1+0x10] ;  /* 0x0000100001117983 */ /* 0x0000a40000100800 */
[----:B0-----:R-:W-:Y:S01]  /*03d0*/  IADD3 R1, PT, PT, R1, 0x18, RZ ;  /* 0x0000001801017810 */ /* 0x001fe20007ffe0ff */
[----:B--2---:R-:W-:Y:S06]  /*03e0*/  RET.REL.NODEC R20 `(_Z16virtualFunctionsv) ;  /* 0xfffffffc14047950 */ /* 0x004fec0003c3ffff */
.L_x_5:
        /* <DEDUP_REMOVED lines=9> */
.L_x_7:


//--------------------- .nv.global.init           --------------------------
	.section	.nv.global.init,"aw",@progbits
	.align	8
.nv.global.init:
	.type		_ZTV11VFuncStruct,@object
	.size		_ZTV11VFuncStruct,($str - _ZTV11VFuncStruct)
_ZTV11VFuncStruct:
        /*0000*/ 	.byte	0x00, 0x00, 0x00, 0x00, 0x00, 0x00, 0x00, 0x00, 0x00, 0x00, 0x00, 0x00, 0x00, 0x00, 0x00, 0x00
        /*0010*/ 	.byte	0x08, 0x00, 0x00, 0x00, 0x00, 0x00, 0x00, 0x00
	.type		$str,@object
	.size		$str,(.L_2 - $str)
$str:
        /*0018*/ 	.byte	0x53, 0x69, 0x7a, 0x65, 0x6f, 0x66, 0x20, 0x76, 0x66, 0x75, 0x6e, 0x63, 0x20, 0x73, 0x74, 0x72
        /*0028*/ 	.byte	0x75, 0x63, 0x74, 0x20, 0x69, 0x73, 0x20, 0x25, 0x6c, 0x75, 0x0a, 0x00
.L_2:


//--------------------- .nv.shared.reserved.0     --------------------------
	.section	.nv.shared.reserved.0,"aw",@nobits
	.weak		__nv_reservedSMEM_offset_0_alias
	.size		__nv_reservedSMEM_offset_0_alias, 0, 64
	.other		__nv_reservedSMEM_offset_0_alias,@"STO_CUDA_RESERVED_SHARED STV_DEFAULT"
__nv_reservedSMEM_offset_0_alias:
	.zero		0
	.zero		64


//--------------------- .nv.global                --------------------------
	.section	.nv.global,"aw",@nobits
	.align	8
.nv.global:
	.type		vf,@object
	.size		vf,(.L_1 - vf)
	.other		vf,@"STV_DEFAULT STO_CUDA_MANAGED"
vf:
	.zero		8
.L_1:


//--------------------- .nv.constant0._Z9callVFuncv --------------------------
	.section	.nv.constant0._Z9callVFuncv,"a",@progbits
	.sectionflags	@""
	.align	4
.nv.constant0._Z9callVFuncv:
	.zero		896


//--------------------- .nv.constant0._Z16virtualFunctionsv --------------------------
	.section	.nv.constant0._Z16virtualFunctionsv,"a",@progbits
	.sectionflags	@""
	.align	4
.nv.constant0._Z16virtualFunctionsv:
	.zero		896


//--------------------- SYMBOLS --------------------------

	.type		.nv.reservedSmem.offset0,@object
	.size		.nv.reservedSmem.offset0,0x4
	.type		vprintf,@function
	.type		malloc,@function
